	.headerflags	@"EF_CUDA_TEXMODE_UNIFIED EF_CUDA_64BIT_ADDRESS EF_CUDA_ACCELERATORS EF_CUDA_SM90 EF_CUDA_VIRTUAL_SM(EF_CUDA_SM90)"
	.elftype	@"ET_EXEC"


//--------------------- .nv.info                  --------------------------
	.section	.nv.info,"",@"SHT_CUDA_INFO"
	.align	4


	//----- nvinfo : EIATTR_REGCOUNT
	.align		4
        /*0000*/ 	.byte	0x04, 0x2f
        /*0002*/ 	.short	(.L_1 - .L_0)
	.align		4
.L_0:
        /*0004*/ 	.word	index@(triton_poi_fused_add_cat_mul_0)
        /*0008*/ 	.word	0x00000020


	//----- nvinfo : EIATTR_MIN_STACK_SIZE
	.align		4
.L_1:
        /*000c*/ 	.byte	0x04, 0x12
        /*000e*/ 	.short	(.L_3 - .L_2)
	.align		4
.L_2:
        /*0010*/ 	.word	index@(triton_poi_fused_add_cat_mul_0)
        /*0014*/ 	.word	0x00000000


	//----- nvinfo : EIATTR_FRAME_SIZE
	.align		4
.L_3:
        /*0018*/ 	.byte	0x04, 0x11
        /*001a*/ 	.short	(.L_5 - .L_4)
	.align		4
.L_4:
        /*001c*/ 	.word	index@(triton_poi_fused_add_cat_mul_0)
        /*0020*/ 	.word	0x00000000


	//----- nvinfo : EIATTR_MIN_STACK_SIZE
	.align		4
.L_5:
        /*0024*/ 	.byte	0x04, 0x12
        /*0026*/ 	.short	(.L_7 - .L_6)
	.align		4
.L_6:
        /*0028*/ 	.word	index@(triton_poi_fused_add_cat_mul_0)
        /*002c*/ 	.word	0x00000000
.L_7:


//--------------------- .nv.info.triton_poi_fused_add_cat_mul_0 --------------------------
	.section	.nv.info.triton_poi_fused_add_cat_mul_0,"",@"SHT_CUDA_INFO"
	.sectionflags	@""
	.align	4


	//----- nvinfo : EIATTR_CUDA_API_VERSION
	.align		4
        /*0000*/ 	.byte	0x04, 0x37
        /*0002*/ 	.short	(.L_9 - .L_8)
.L_8:
        /*0004*/ 	.word	0x0000007c


	//----- nvinfo : EIATTR_KPARAM_INFO
	.align		4
.L_9:
        /*0008*/ 	.byte	0x04, 0x17
        /*000a*/ 	.short	(.L_11 - .L_10)
.L_10:
        /*000c*/ 	.word	0x00000000
        /*0010*/ 	.short	0x0006
        /*0012*/ 	.short	0x0030
        /*0014*/ 	.byte	0x00, 0xf0, 0x11, 0x00


	//----- nvinfo : EIATTR_KPARAM_INFO
	.align		4
.L_11:
        /*0018*/ 	.byte	0x04, 0x17
        /*001a*/ 	.short	(.L_13 - .L_12)
.L_12:
        /*001c*/ 	.word	0x00000000
        /*0020*/ 	.short	0x0005
        /*0022*/ 	.short	0x0028
        /*0024*/ 	.byte	0x00, 0xf4, 0x21, 0x00


	//----- nvinfo : EIATTR_KPARAM_INFO
	.align		4
.L_13:
        /*0028*/ 	.byte	0x04, 0x17
        /*002a*/ 	.short	(.L_15 - .L_14)
.L_14:
        /*002c*/ 	.word	0x00000000
        /*0030*/ 	.short	0x0004
        /*0032*/ 	.short	0x0020
        /*0034*/ 	.byte	0x00, 0xf4, 0x21, 0x00


	//----- nvinfo : EIATTR_KPARAM_INFO
	.align		4
.L_15:
        /*0038*/ 	.byte	0x04, 0x17
        /*003a*/ 	.short	(.L_17 - .L_16)
.L_16:
        /*003c*/ 	.word	0x00000000
        /*0040*/ 	.short	0x0003
        /*0042*/ 	.short	0x0018
        /*0044*/ 	.byte	0x00, 0xf4, 0x21, 0x00


	//----- nvinfo : EIATTR_KPARAM_INFO
	.align		4
.L_17:
        /*0048*/ 	.byte	0x04, 0x17
        /*004a*/ 	.short	(.L_19 - .L_18)
.L_18:
        /*004c*/ 	.word	0x00000000
        /*0050*/ 	.short	0x0002
        /*0052*/ 	.short	0x0010
        /*0054*/ 	.byte	0x00, 0xf4, 0x21, 0x00


	//----- nvinfo : EIATTR_KPARAM_INFO
	.align		4
.L_19:
        /*0058*/ 	.byte	0x04, 0x17
        /*005a*/ 	.short	(.L_21 - .L_20)
.L_20:
        /*005c*/ 	.word	0x00000000
        /*0060*/ 	.short	0x0001
        /*0062*/ 	.short	0x0008
        /*0064*/ 	.byte	0x00, 0xf4, 0x21, 0x00


	//----- nvinfo : EIATTR_KPARAM_INFO
	.align		4
.L_21:
        /*0068*/ 	.byte	0x04, 0x17
        /*006a*/ 	.short	(.L_23 - .L_22)
.L_22:
        /*006c*/ 	.word	0x00000000
        /*0070*/ 	.short	0x0000
        /*0072*/ 	.short	0x0000
        /*0074*/ 	.byte	0x00, 0xf4, 0x21, 0x00


	//----- nvinfo : EIATTR_SPARSE_MMA_MASK
	.align		4
.L_23:
        /*0078*/ 	.byte	0x03, 0x50
        /*007a*/ 	.short	0x0000


	//----- nvinfo : EIATTR_MAXREG_COUNT
	.align		4
        /*007c*/ 	.byte	0x03, 0x1b
        /*007e*/ 	.short	0x00ff


	//----- nvinfo : EIATTR_EXIT_INSTR_OFFSETS
	.align		4
        /*0080*/ 	.byte	0x04, 0x1c
        /*0082*/ 	.short	(.L_25 - .L_24)


	//   ....[0]....
.L_24:
        /*0084*/ 	.word	0x000004b0


	//   ....[1]....
        /*0088*/ 	.word	0x000004d0


	//----- nvinfo : EIATTR_REQNTID
	.align		4
.L_25:
        /*008c*/ 	.byte	0x04, 0x10
        /*008e*/ 	.short	(.L_27 - .L_26)
.L_26:
        /*0090*/ 	.word	0x00000080
        /*0094*/ 	.word	0x00000001
        /*0098*/ 	.word	0x00000001


	//----- nvinfo : EIATTR_CBANK_PARAM_SIZE
	.align		4
.L_27:
        /*009c*/ 	.byte	0x03, 0x19
        /*009e*/ 	.short	0x0034


	//----- nvinfo : EIATTR_PARAM_CBANK
	.align		4
        /*00a0*/ 	.byte	0x04, 0x0a
        /*00a2*/ 	.short	(.L_29 - .L_28)
	.align		4
.L_28:
        /*00a4*/ 	.word	index@(.nv.constant0.triton_poi_fused_add_cat_mul_0)
        /*00a8*/ 	.short	0x0210
        /*00aa*/ 	.short	0x0034


	//----- nvinfo : EIATTR_SW_WAR
	.align		4
.L_29:
        /*00ac*/ 	.byte	0x04, 0x36
        /*00ae*/ 	.short	(.L_31 - .L_30)
.L_30:
        /*00b0*/ 	.word	0x00000008
.L_31:


//--------------------- .nv.callgraph             --------------------------
	.section	.nv.callgraph,"",@"SHT_CUDA_CALLGRAPH"
	.align	4
	.sectionentsize	8
	.align		4
        /*0000*/ 	.word	0x00000000
	.align		4
        /*0004*/ 	.word	0xffffffff
	.align		4
        /*0008*/ 	.word	0x00000000
	.align		4
        /*000c*/ 	.word	0xfffffffe
	.align		4
        /*0010*/ 	.word	0x00000000
	.align		4
        /*0014*/ 	.word	0xfffffffd
	.align		4
        /*0018*/ 	.word	0x00000000
	.align		4
        /*001c*/ 	.word	0xfffffffc


//--------------------- .text.triton_poi_fused_add_cat_mul_0 --------------------------
	.section	.text.triton_poi_fused_add_cat_mul_0,"ax",@progbits
	.align	128
        .global         triton_poi_fused_add_cat_mul_0
        .type           triton_poi_fused_add_cat_mul_0,@function
        .size           triton_poi_fused_add_cat_mul_0,(.L_x_1 - triton_poi_fused_add_cat_mul_0)
        .other          triton_poi_fused_add_cat_mul_0,@"STO_CUDA_ENTRY STV_DEFAULT"
triton_poi_fused_add_cat_mul_0:
.text.triton_poi_fused_add_cat_mul_0:
[----:B------:R-:W0:Y:S01]  /*0000*/  LDC R1, c[0x0][0x28] ;  /* 0x00000a00ff017b82 */ /* 0x000e220000000800 */
[----:B------:R-:W1:Y:S07]  /*0010*/  S2R R0, SR_TID.X ;  /* 0x0000000000007919 */ /* 0x000e6e0000002100 */
[----:B------:R-:W2:Y:S01]  /*0020*/  LDC.64 R12, c[0x0][0x210] ;  /* 0x00008400ff0c7b82 */ /* 0x000ea20000000a00 */
[----:B------:R-:W-:Y:S01]  /*0030*/  CS2R R6, SRZ ;  /* 0x0000000000067805 */ /* 0x000fe2000001ff00 */
[----:B------:R-:W-:Y:S01]  /*0040*/  ULDC.64 UR4, c[0x0][0x208] ;  /* 0x0000820000047ab9 */ /* 0x000fe20000000a00 */
[----:B------:R-:W3:Y:S05]  /*0050*/  S2R R5, SR_CTAID.X ;  /* 0x0000000000057919 */ /* 0x000eea0000002500 */
[----:B------:R-:W4:Y:S08]  /*0060*/  LDC.64 R2, c[0x0][0x228] ;  /* 0x00008a00ff027b82 */ /* 0x000f300000000a00 */
[----:B------:R-:W5:Y:S08]  /*0070*/  LDC.64 R18, c[0x0][0x220] ;  /* 0x00008800ff127b82 */ /* 0x000f700000000a00 */
[----:B------:R-:W4:Y:S01]  /*0080*/  LDC.64 R16, c[0x0][0x218] ;  /* 0x00008600ff107b82 */ /* 0x000f220000000a00 */
[----:B-1----:R-:W-:-:S05]  /*0090*/  IMAD.SHL.U32 R0, R0, 0x2, RZ ;  /* 0x0000000200007824 */ /* 0x002fca00078e00ff */
[----:B------:R-:W-:-:S05]  /*00a0*/  LOP3.LUT R0, R0, 0xfe, RZ, 0xc0, !PT ;  /* 0x000000fe00007812 */ /* 0x000fca00078ec0ff */
[----:B---3--:R-:W-:-:S04]  /*00b0*/  IMAD R15, R5, 0x100, R0 ;  /* 0x00000100050f7824 */ /* 0x008fc800078e0200 */
[C---:B------:R-:W-:Y:S01]  /*00c0*/  VIADD R27, R15.reuse, 0x2 ;  /* 0x000000020f1b7836 */ /* 0x040fe20000000000 */
[----:B------:R-:W-:Y:S02]  /*00d0*/  SHF.R.S32.HI R0, RZ, 0x1f, R15 ;  /* 0x0000001fff007819 */ /* 0x000fe4000001140f */
[----:B------:R-:W-:Y:S01]  /*00e0*/  ISETP.GE.AND P2, PT, R15, 0x100, PT ;  /* 0x000001000f00780c */ /* 0x000fe20003f46270 */
[----:B--2---:R-:W-:Y:S01]  /*00f0*/  IMAD.WIDE R20, R27, 0x4, R12 ;  /* 0x000000041b147825 */ /* 0x004fe200078e020c */
[----:B------:R-:W-:-:S04]  /*0100*/  LEA.HI R0, R0, R15, RZ, 0x2 ;  /* 0x0000000f00007211 */ /* 0x000fc800078f10ff */
[----:B------:R-:W-:-:S05]  /*0110*/  LOP3.LUT R0, R0, 0xfffffffc, RZ, 0xc0, !PT ;  /* 0xfffffffc00007812 */ /* 0x000fca00078ec0ff */
[----:B------:R-:W-:Y:S01]  /*0120*/  IMAD.IADD R4, R15, 0x1, -R0 ;  /* 0x000000010f047824 */ /* 0x000fe200078e0a00 */
[----:B------:R-:W-:-:S04]  /*0130*/  SHF.R.S32.HI R0, RZ, 0x17, R5 ;  /* 0x00000017ff007819 */ /* 0x000fc80000011405 */
[----:B------:R-:W-:Y:S02]  /*0140*/  ISETP.GE.AND P3, PT, R4, 0x2, PT ;  /* 0x000000020400780c */ /* 0x000fe40003f66270 */
[----:B------:R-:W-:Y:S02]  /*0150*/  SGXT R0, R0, 0x1 ;  /* 0x000000010000781a */ /* 0x000fe40000000200 */
[C---:B------:R-:W-:Y:S02]  /*0160*/  ISETP.LT.AND P0, PT, R15.reuse, 0x100, !P3 ;  /* 0x000001000f00780c */ /* 0x040fe40005f01270 */
[----:B------:R-:W-:Y:S02]  /*0170*/  ISETP.GT.AND P1, PT, R4, 0x1, !P2 ;  /* 0x000000010400780c */ /* 0x000fe40005724270 */
[----:B------:R-:W-:Y:S01]  /*0180*/  LEA.HI R0, R0, R15, RZ, 0x4 ;  /* 0x0000000f00007211 */ /* 0x000fe200078f20ff */
[----:B------:R-:W-:Y:S01]  /*0190*/  VIADD R25, R15, 0xfffffffe ;  /* 0xfffffffe0f197836 */ /* 0x000fe20000000000 */
[----:B------:R-:W-:-:S02]  /*01a0*/  CS2R R8, SRZ ;  /* 0x0000000000087805 */ /* 0x000fc4000001ff00 */
[----:B------:R-:W-:Y:S02]  /*01b0*/  LOP3.LUT R0, R0, 0xfffffff0, RZ, 0xc0, !PT ;  /* 0xfffffff000007812 */ /* 0x000fe400078ec0ff */
[----:B------:R-:W-:Y:S01]  /*01c0*/  CS2R R10, SRZ ;  /* 0x00000000000a7805 */ /* 0x000fe2000001ff00 */
[----:B------:R-:W-:Y:S02]  /*01d0*/  IMAD.WIDE R28, R25, 0x4, R12 ;  /* 0x00000004191c7825 */ /* 0x000fe400078e020c */
[----:B------:R1:W2:Y:S01]  /*01e0*/  @P0 LDG.E.EL.64 R6, desc[UR4][R20.64] ;  /* 0x0000000414060981 */ /* 0x0002a2000c2e1b00 */
[----:B------:R-:W-:Y:S01]  /*01f0*/  CS2R R4, SRZ ;  /* 0x0000000000047805 */ /* 0x000fe2000001ff00 */
[----:B------:R-:W-:Y:S02]  /*0200*/  IMAD.IADD R23, R15, 0x1, -R0 ;  /* 0x000000010f177824 */ /* 0x000fe400078e0a00 */
[----:B----4-:R-:W-:Y:S01]  /*0210*/  IMAD.WIDE R26, R27, 0x4, R2 ;  /* 0x000000041b1a7825 */ /* 0x010fe200078e0202 */
[----:B------:R-:W3:Y:S03]  /*0220*/  @P1 LDG.E.EL.64 R10, desc[UR4][R28.64] ;  /* 0x000000041c0a1981 */ /* 0x000ee6000c2e1b00 */
[----:B-----5:R-:W-:Y:S01]  /*0230*/  IMAD.WIDE R18, R23, 0x4, R18 ;  /* 0x0000000417127825 */ /* 0x020fe200078e0212 */
[----:B------:R4:W5:Y:S03]  /*0240*/  @P0 LDG.E.EL.64 R4, desc[UR4][R26.64] ;  /* 0x000000041a040981 */ /* 0x000966000c2e1b00 */
[----:B-1----:R-:W-:-:S04]  /*0250*/  IMAD.WIDE R20, R25, 0x4, R2 ;  /* 0x0000000419147825 */ /* 0x002fc800078e0202 */
[----:B0-----:R-:W-:Y:S01]  /*0260*/  IMAD.WIDE R16, R23, 0x4, R16 ;  /* 0x0000000417107825 */ /* 0x001fe200078e0210 */
[----:B------:R0:W5:Y:S01]  /*0270*/  @P1 LDG.E.EL.64 R8, desc[UR4][R20.64] ;  /* 0x0000000414081981 */ /* 0x000162000c2e1b00 */
[----:B------:R-:W-:Y:S02]  /*0280*/  CS2R R22, SRZ ;  /* 0x0000000000167805 */ /* 0x000fe4000001ff00 */
[----:B------:R-:W-:Y:S01]  /*0290*/  CS2R R24, SRZ ;  /* 0x0000000000187805 */ /* 0x000fe2000001ff00 */
[----:B----4-:R-:W-:Y:S01]  /*02a0*/  IMAD.WIDE R26, R15, 0x4, R12 ;  /* 0x000000040f1a7825 */ /* 0x010fe200078e020c */
[----:B0-----:R-:W-:Y:S02]  /*02b0*/  CS2R R20, SRZ ;  /* 0x0000000000147805 */ /* 0x001fe4000001ff00 */
[----:B------:R0:W4:Y:S01]  /*02c0*/  @!P2 LDG.E.EL.64 R22, desc[UR4][R16.64] ;  /* 0x000000041016a981 */ /* 0x000122000c2e1b00 */
[----:B------:R-:W-:-:S03]  /*02d0*/  CS2R R12, SRZ ;  /* 0x00000000000c7805 */ /* 0x000fc6000001ff00 */
[----:B------:R-:W4:Y:S04]  /*02e0*/  @!P2 LDG.E.64 R24, desc[UR4][R26.64] ;  /* 0x000000041a18a981 */ /* 0x000f28000c1e1b00 */
[----:B------:R1:W4:Y:S01]  /*02f0*/  @!P2 LDG.E.EL.64 R20, desc[UR4][R18.64] ;  /* 0x000000041214a981 */ /* 0x000322000c2e1b00 */
[C---:B------:R-:W-:Y:S02]  /*0300*/  IMAD.WIDE R28, R15.reuse, 0x4, R2 ;  /* 0x000000040f1c7825 */ /* 0x040fe400078e0202 */
[----:B------:R-:W0:Y:S03]  /*0310*/  LDC.64 R2, c[0x0][0x230] ;  /* 0x00008c00ff027b82 */ /* 0x000e260000000a00 */
[----:B------:R-:W4:Y:S01]  /*0320*/  @!P2 LDG.E.64 R12, desc[UR4][R28.64] ;  /* 0x000000041c0ca981 */ /* 0x000f22000c1e1b00 */
[----:B0-----:R-:W-:Y:S01]  /*0330*/  IMAD.WIDE R2, R15, 0x4, R2 ;  /* 0x000000040f027825 */ /* 0x001fe200078e0202 */
[----:B--2---:R-:W-:-:S02]  /*0340*/  SEL R0, R6, RZ, P0 ;  /* 0x000000ff06007207 */ /* 0x004fc40000000000 */
[----:B------:R-:W-:Y:S02]  /*0350*/  SEL R14, R7, RZ, P0 ;  /* 0x000000ff070e7207 */ /* 0x000fe40000000000 */
[----:B------:R-:W0:Y:S01]  /*0360*/  LDC.64 R6, c[0x0][0x238] ;  /* 0x00008e00ff067b82 */ /* 0x000e220000000a00 */
[----:B------:R-:W-:Y:S01]  /*0370*/  FADD R17, RZ, -R0 ;  /* 0x80000000ff117221 */ /* 0x000fe20000000000 */
[----:B---3--:R-:W-:Y:S01]  /*0380*/  @P3 SEL R17, R10, RZ, P1 ;  /* 0x000000ff0a113207 */ /* 0x008fe20000800000 */
[----:B------:R-:W-:Y:S01]  /*0390*/  FADD R14, RZ, -R14 ;  /* 0x8000000eff0e7221 */ /* 0x000fe20000000000 */
[----:B------:R-:W-:Y:S02]  /*03a0*/  @P3 SEL R14, R11, RZ, P1 ;  /* 0x000000ff0b0e3207 */ /* 0x000fe40000800000 */
[----:B-----5:R-:W-:Y:S02]  /*03b0*/  SEL R4, R4, RZ, P0 ;  /* 0x000000ff04047207 */ /* 0x020fe40000000000 */
[----:B------:R-:W-:-:S03]  /*03c0*/  SEL R5, R5, RZ, P0 ;  /* 0x000000ff05057207 */ /* 0x000fc60000000000 */
[----:B-1----:R-:W-:Y:S02]  /*03d0*/  FADD R19, RZ, -R4 ;  /* 0x80000004ff137221 */ /* 0x002fe40000000000 */
[----:B------:R-:W-:Y:S01]  /*03e0*/  FADD R0, RZ, -R5 ;  /* 0x80000005ff007221 */ /* 0x000fe20000000000 */
[----:B------:R-:W-:Y:S02]  /*03f0*/  @P3 SEL R19, R8, RZ, P1 ;  /* 0x000000ff08133207 */ /* 0x000fe40000800000 */
[----:B------:R-:W-:Y:S01]  /*0400*/  @P3 SEL R0, R9, RZ, P1 ;  /* 0x000000ff09003207 */ /* 0x000fe20000800000 */
[----:B----4-:R-:W-:Y:S01]  /*0410*/  FMUL R17, R17, R20 ;  /* 0x0000001411117220 */ /* 0x010fe20000400000 */
[----:B------:R-:W-:-:S03]  /*0420*/  FMUL R14, R14, R21 ;  /* 0x000000150e0e7220 */ /* 0x000fc60000400000 */
[----:B------:R-:W-:Y:S01]  /*0430*/  FFMA R24, R22, R24, R17 ;  /* 0x0000001816187223 */ /* 0x000fe20000000011 */
[----:B------:R-:W-:Y:S01]  /*0440*/  FFMA R25, R23, R25, R14 ;  /* 0x0000001917197223 */ /* 0x000fe2000000000e */
[----:B------:R-:W-:Y:S01]  /*0450*/  FMUL R19, R19, R20 ;  /* 0x0000001413137220 */ /* 0x000fe20000400000 */
[----:B------:R-:W-:-:S03]  /*0460*/  FMUL R0, R0, R21 ;  /* 0x0000001500007220 */ /* 0x000fc60000400000 */
[----:B------:R0:W-:Y:S01]  /*0470*/  @!P2 STG.E.64 desc[UR4][R2.64], R24 ;  /* 0x000000180200a986 */ /* 0x0001e2000c101b04 */
[----:B------:R-:W-:Y:S01]  /*0480*/  FFMA R12, R12, R22, R19 ;  /* 0x000000160c0c7223 */ /* 0x000fe20000000013 */
[----:B------:R-:W-:Y:S01]  /*0490*/  FFMA R13, R13, R23, R0 ;  /* 0x000000170d0d7223 */ /* 0x000fe20000000000 */
[----:B0-----:R-:W-:Y:S01]  /*04a0*/  IMAD.WIDE R6, R15, 0x4, R6 ;  /* 0x000000040f067825 */ /* 0x001fe200078e0206 */
[----:B------:R-:W-:Y:S06]  /*04b0*/  @P2 EXIT ;  /* 0x000000000000294d */ /* 0x000fec0003800000 */
[----:B------:R-:W-:Y:S01]  /*04c0*/  STG.E.64 desc[UR4][R6.64], R12 ;  /* 0x0000000c06007986 */ /* 0x000fe2000c101b04 */
[----:B------:R-:W-:Y:S05]  /*04d0*/  EXIT ;  /* 0x000000000000794d */ /* 0x000fea0003800000 */
.L_x_0:
[----:B------:R-:W-:-:S00]  /*04e0*/  BRA `(.L_x_0) ;  /* 0xfffffffc00fc7947 */ /* 0x000fc0000383ffff */
[----:B------:R-:W-:-:S00]  /*04f0*/  NOP ;  /* 0x0000000000007918 */ /* 0x000fc00000000000 */
        /* <DEDUP_REMOVED lines=8> */
.L_x_1:


//--------------------- .nv.constant0.triton_poi_fused_add_cat_mul_0 --------------------------
	.section	.nv.constant0.triton_poi_fused_add_cat_mul_0,"a",@progbits
	.sectionflags	@""
	.align	4
.nv.constant0.triton_poi_fused_add_cat_mul_0:
	.zero		580
